//
// Generated by NVIDIA NVVM Compiler
//
// Compiler Build ID: CL-36424714
// Cuda compilation tools, release 13.0, V13.0.88
// Based on NVVM 20.0.0
//

.version 9.0
.target sm_100
.address_size 64

	// .globl	_Z9dnsKernel6MatrixS_S_

.visible .entry _Z9dnsKernel6MatrixS_S_(
	.param .align 8 .b8 _Z9dnsKernel6MatrixS_S__param_0[24],
	.param .align 8 .b8 _Z9dnsKernel6MatrixS_S__param_1[24],
	.param .align 8 .b8 _Z9dnsKernel6MatrixS_S__param_2[24]
)
{
	.reg .pred 	%p<9>;
	.reg .b32 	%r<156>;
	.reg .b64 	%rd<86>;

	ld.param.u64 	%rd5, [_Z9dnsKernel6MatrixS_S__param_2+16];
	ld.param.u32 	%r2, [_Z9dnsKernel6MatrixS_S__param_0+8];
	ld.param.u64 	%rd6, [_Z9dnsKernel6MatrixS_S__param_0+16];
	mov.u32 	%r65, %ctaid.y;
	mov.u32 	%r1, %ctaid.x;
	mov.u32 	%r66, %ctaid.z;
	cvta.to.global.u64 	%rd1, %rd6;
	mov.u32 	%r3, %ntid.x;
	mad.lo.s32 	%r67, %r2, %r65, %r66;
	mul.lo.s32 	%r68, %r67, %r3;
	cvt.u64.u32 	%rd2, %r68;
	mad.lo.s32 	%r69, %r2, %r66, %r1;
	mul.lo.s32 	%r70, %r69, %r3;
	cvt.u64.u32 	%rd3, %r70;
	mov.u32 	%r4, %tid.x;
	mul.lo.s32 	%r5, %r65, %r3;
	mov.u32 	%r6, %nctaid.x;
	and.b32  	%r7, %r3, 7;
	add.s32 	%r8, %r7, -1;
	and.b32  	%r9, %r3, 3;
	and.b32  	%r10, %r3, 2040;
	and.b32  	%r11, %r3, 1;
	and.b32  	%r71, %r3, -8;
	neg.s32 	%r12, %r71;
	add.s32 	%r13, %r2, %r4;
	shl.b32 	%r14, %r2, 3;
	shl.b32 	%r72, %r2, 1;
	add.s32 	%r15, %r4, %r72;
	mad.lo.s32 	%r16, %r2, 3, %r4;
	shl.b32 	%r73, %r2, 2;
	add.s32 	%r17, %r4, %r73;
	mad.lo.s32 	%r18, %r2, 5, %r4;
	mad.lo.s32 	%r19, %r2, 6, %r4;
	mad.lo.s32 	%r20, %r2, 7, %r4;
	add.s64 	%rd4, %rd1, 16;
	mov.b32 	%r134, 0;
$L__BB0_1:
	setp.lt.u32 	%p1, %r3, 8;
	mul.lo.s32 	%r22, %r134, %r2;
	mov.b32 	%r150, 0;
	mov.u32 	%r155, %r150;
	@%p1 bra 	$L__BB0_4;
	mov.b32 	%r155, 0;
	mov.u32 	%r135, %r22;
	mov.u32 	%r136, %r4;
	mov.u32 	%r137, %r20;
	mov.u32 	%r138, %r19;
	mov.u32 	%r139, %r18;
	mov.u32 	%r140, %r17;
	mov.u32 	%r141, %r16;
	mov.u32 	%r142, %r15;
	mov.u32 	%r143, %r13;
	mov.u32 	%r144, %r12;
$L__BB0_3:
	.pragma "nounroll";
	cvt.s64.s32 	%rd7, %r135;
	add.s64 	%rd8, %rd2, %rd7;
	shl.b64 	%rd9, %rd8, 2;
	add.s64 	%rd10, %rd4, %rd9;
	ld.global.u32 	%r77, [%rd10+-16];
	cvt.s64.s32 	%rd11, %r136;
	add.s64 	%rd12, %rd11, %rd3;
	shl.b64 	%rd13, %rd12, 2;
	add.s64 	%rd14, %rd1, %rd13;
	ld.global.u32 	%r78, [%rd14];
	mad.lo.s32 	%r79, %r78, %r77, %r155;
	ld.global.u32 	%r80, [%rd10+-12];
	cvt.s64.s32 	%rd15, %r143;
	add.s64 	%rd16, %rd15, %rd3;
	shl.b64 	%rd17, %rd16, 2;
	add.s64 	%rd18, %rd1, %rd17;
	ld.global.u32 	%r81, [%rd18];
	mad.lo.s32 	%r82, %r81, %r80, %r79;
	ld.global.u32 	%r83, [%rd10+-8];
	cvt.s64.s32 	%rd19, %r142;
	add.s64 	%rd20, %rd19, %rd3;
	shl.b64 	%rd21, %rd20, 2;
	add.s64 	%rd22, %rd1, %rd21;
	ld.global.u32 	%r84, [%rd22];
	mad.lo.s32 	%r85, %r84, %r83, %r82;
	ld.global.u32 	%r86, [%rd10+-4];
	cvt.s64.s32 	%rd23, %r141;
	add.s64 	%rd24, %rd23, %rd3;
	shl.b64 	%rd25, %rd24, 2;
	add.s64 	%rd26, %rd1, %rd25;
	ld.global.u32 	%r87, [%rd26];
	mad.lo.s32 	%r88, %r87, %r86, %r85;
	ld.global.u32 	%r89, [%rd10];
	cvt.s64.s32 	%rd27, %r140;
	add.s64 	%rd28, %rd27, %rd3;
	shl.b64 	%rd29, %rd28, 2;
	add.s64 	%rd30, %rd1, %rd29;
	ld.global.u32 	%r90, [%rd30];
	mad.lo.s32 	%r91, %r90, %r89, %r88;
	ld.global.u32 	%r92, [%rd10+4];
	cvt.s64.s32 	%rd31, %r139;
	add.s64 	%rd32, %rd31, %rd3;
	shl.b64 	%rd33, %rd32, 2;
	add.s64 	%rd34, %rd1, %rd33;
	ld.global.u32 	%r93, [%rd34];
	mad.lo.s32 	%r94, %r93, %r92, %r91;
	ld.global.u32 	%r95, [%rd10+8];
	cvt.s64.s32 	%rd35, %r138;
	add.s64 	%rd36, %rd35, %rd3;
	shl.b64 	%rd37, %rd36, 2;
	add.s64 	%rd38, %rd1, %rd37;
	ld.global.u32 	%r96, [%rd38];
	mad.lo.s32 	%r97, %r96, %r95, %r94;
	ld.global.u32 	%r98, [%rd10+12];
	cvt.s64.s32 	%rd39, %r137;
	add.s64 	%rd40, %rd39, %rd3;
	shl.b64 	%rd41, %rd40, 2;
	add.s64 	%rd42, %rd1, %rd41;
	ld.global.u32 	%r99, [%rd42];
	mad.lo.s32 	%r155, %r99, %r98, %r97;
	add.s32 	%r144, %r144, 8;
	add.s32 	%r143, %r143, %r14;
	add.s32 	%r142, %r142, %r14;
	add.s32 	%r141, %r141, %r14;
	add.s32 	%r140, %r140, %r14;
	add.s32 	%r139, %r139, %r14;
	add.s32 	%r138, %r138, %r14;
	add.s32 	%r137, %r137, %r14;
	add.s32 	%r136, %r136, %r14;
	add.s32 	%r135, %r135, 8;
	setp.ne.s32 	%p2, %r144, 0;
	mov.u32 	%r150, %r10;
	@%p2 bra 	$L__BB0_3;
$L__BB0_4:
	setp.eq.s32 	%p3, %r7, 0;
	@%p3 bra 	$L__BB0_12;
	setp.lt.u32 	%p4, %r8, 3;
	@%p4 bra 	$L__BB0_7;
	add.s32 	%r101, %r150, %r22;
	cvt.s64.s32 	%rd43, %r101;
	add.s64 	%rd44, %rd43, %rd2;
	shl.b64 	%rd45, %rd44, 2;
	add.s64 	%rd46, %rd1, %rd45;
	ld.global.u32 	%r102, [%rd46];
	mad.lo.s32 	%r103, %r150, %r2, %r4;
	cvt.s64.s32 	%rd47, %r103;
	add.s64 	%rd48, %rd47, %rd3;
	shl.b64 	%rd49, %rd48, 2;
	add.s64 	%rd50, %rd1, %rd49;
	ld.global.u32 	%r104, [%rd50];
	mad.lo.s32 	%r105, %r104, %r102, %r155;
	ld.global.u32 	%r106, [%rd46+4];
	add.s32 	%r107, %r103, %r2;
	cvt.s64.s32 	%rd51, %r107;
	add.s64 	%rd52, %rd51, %rd3;
	shl.b64 	%rd53, %rd52, 2;
	add.s64 	%rd54, %rd1, %rd53;
	ld.global.u32 	%r108, [%rd54];
	mad.lo.s32 	%r109, %r108, %r106, %r105;
	ld.global.u32 	%r110, [%rd46+8];
	add.s32 	%r111, %r107, %r2;
	cvt.s64.s32 	%rd55, %r111;
	add.s64 	%rd56, %rd55, %rd3;
	shl.b64 	%rd57, %rd56, 2;
	add.s64 	%rd58, %rd1, %rd57;
	ld.global.u32 	%r112, [%rd58];
	mad.lo.s32 	%r113, %r112, %r110, %r109;
	ld.global.u32 	%r114, [%rd46+12];
	add.s32 	%r115, %r111, %r2;
	cvt.s64.s32 	%rd59, %r115;
	add.s64 	%rd60, %rd59, %rd3;
	shl.b64 	%rd61, %rd60, 2;
	add.s64 	%rd62, %rd1, %rd61;
	ld.global.u32 	%r116, [%rd62];
	mad.lo.s32 	%r155, %r116, %r114, %r113;
	add.s32 	%r150, %r150, 4;
$L__BB0_7:
	setp.eq.s32 	%p5, %r9, 0;
	@%p5 bra 	$L__BB0_12;
	setp.eq.s32 	%p6, %r9, 1;
	@%p6 bra 	$L__BB0_10;
	add.s32 	%r118, %r150, %r22;
	cvt.s64.s32 	%rd63, %r118;
	add.s64 	%rd64, %rd63, %rd2;
	shl.b64 	%rd65, %rd64, 2;
	add.s64 	%rd66, %rd1, %rd65;
	ld.global.u32 	%r119, [%rd66];
	mad.lo.s32 	%r120, %r150, %r2, %r4;
	cvt.s64.s32 	%rd67, %r120;
	add.s64 	%rd68, %rd67, %rd3;
	shl.b64 	%rd69, %rd68, 2;
	add.s64 	%rd70, %rd1, %rd69;
	ld.global.u32 	%r121, [%rd70];
	mad.lo.s32 	%r122, %r121, %r119, %r155;
	ld.global.u32 	%r123, [%rd66+4];
	add.s32 	%r124, %r120, %r2;
	cvt.s64.s32 	%rd71, %r124;
	add.s64 	%rd72, %rd71, %rd3;
	shl.b64 	%rd73, %rd72, 2;
	add.s64 	%rd74, %rd1, %rd73;
	ld.global.u32 	%r125, [%rd74];
	mad.lo.s32 	%r155, %r125, %r123, %r122;
	add.s32 	%r150, %r150, 2;
$L__BB0_10:
	setp.eq.s32 	%p7, %r11, 0;
	@%p7 bra 	$L__BB0_12;
	add.s32 	%r126, %r150, %r22;
	cvt.s64.s32 	%rd75, %r126;
	add.s64 	%rd76, %rd75, %rd2;
	shl.b64 	%rd77, %rd76, 2;
	add.s64 	%rd78, %rd1, %rd77;
	ld.global.u32 	%r127, [%rd78];
	mad.lo.s32 	%r128, %r150, %r2, %r4;
	cvt.s64.s32 	%rd79, %r128;
	add.s64 	%rd80, %rd79, %rd3;
	shl.b64 	%rd81, %rd80, 2;
	add.s64 	%rd82, %rd1, %rd81;
	ld.global.u32 	%r129, [%rd82];
	mad.lo.s32 	%r155, %r129, %r127, %r155;
$L__BB0_12:
	add.s32 	%r130, %r134, %r5;
	mad.lo.s32 	%r131, %r130, %r6, %r1;
	mad.lo.s32 	%r132, %r131, %r3, %r4;
	cvta.to.global.u64 	%rd83, %rd5;
	mul.wide.s32 	%rd84, %r132, 4;
	add.s64 	%rd85, %rd83, %rd84;
	atom.global.add.u32 	%r133, [%rd85], %r155;
	add.s32 	%r134, %r134, 1;
	setp.ne.s32 	%p8, %r134, %r3;
	@%p8 bra 	$L__BB0_1;
	ret;

}


// ===== COMPILED SASS (sm_100) =====

	.target	sm_100

	.elftype	@"ET_EXEC"


//--------------------- .note.nv.tkinfo           --------------------------
	.section	.note.nv.tkinfo,"",@"SHT_NOTE"
	.sectionflags	@"SHF_NOTE_NV_TKINFO"
	.tkinfo
        /*0018*/ 	.word	0x00000002
        /*0030*/ 	.string	""
        /*0030*/ 	.string	"ptxas"
        /*0030*/ 	.string	"Cuda compilation tools, release 13.0, V13.0.88"
        /*0030*/ 	.string	"Build cuda_13.0.r13.0/compiler.36424714_0"
        /*0030*/ 	.string	"-arch sm_100 -m 64 "



//--------------------- .note.nv.cuinfo           --------------------------
	.section	.note.nv.cuinfo,"",@"SHT_NOTE"
	.sectionflags	@"SHF_NOTE_NV_CUINFO"
        /*0018*/ 	.short	0x0002
        /*001a*/ 	.short	0x0064
        /*001c*/ 	.short	0x0082
	.zero		2


//--------------------- .nv.info                  --------------------------
	.section	.nv.info,"",@"SHT_CUDA_INFO"
	.align	4


	//----- nvinfo : EIATTR_REGCOUNT
	.align		4
        /*0000*/ 	.byte	0x04, 0x2f
        /*0002*/ 	.short	(.L_1 - .L_0)
	.align		4
.L_0:
        /*0004*/ 	.word	index@(_Z9dnsKernel6MatrixS_S_)
        /*0008*/ 	.word	0x00000020


	//----- nvinfo : EIATTR_FRAME_SIZE
	.align		4
.L_1:
        /*000c*/ 	.byte	0x04, 0x11
        /*000e*/ 	.short	(.L_3 - .L_2)
	.align		4
.L_2:
        /*0010*/ 	.word	index@(_Z9dnsKernel6MatrixS_S_)
        /*0014*/ 	.word	0x00000000


	//----- nvinfo : EIATTR_MIN_STACK_SIZE
	.align		4
.L_3:
        /*0018*/ 	.byte	0x04, 0x12
        /*001a*/ 	.short	(.L_5 - .L_4)
	.align		4
.L_4:
        /*001c*/ 	.word	index@(_Z9dnsKernel6MatrixS_S_)
        /*0020*/ 	.word	0x00000000
.L_5:


//--------------------- .nv.compat                --------------------------
	.section	.nv.compat,"",@"SHT_CUDA_COMPAT_INFO"
	.align	4
        /*0000*/ 	.byte	0x02, 0x09, 0x00, 0x00, 0x02, 0x02, 0x01, 0x00, 0x02, 0x05, 0x05, 0x00, 0x03, 0x07, 0x01, 0x01
        /*0010*/ 	.byte	0x02, 0x03, 0x00, 0x00, 0x02, 0x06, 0x01, 0x00, 0x04, 0x0b, 0x08, 0x00, 0x09, 0x00, 0x00, 0x00
        /*0020*/ 	.byte	0x00, 0x00, 0x00, 0x00


//--------------------- .nv.info._Z9dnsKernel6MatrixS_S_ --------------------------
	.section	.nv.info._Z9dnsKernel6MatrixS_S_,"",@"SHT_CUDA_INFO"
	.sectionflags	@""
	.align	4


	//----- nvinfo : EIATTR_CUDA_API_VERSION
	.align		4
        /*0000*/ 	.byte	0x04, 0x37
        /*0002*/ 	.short	(.L_7 - .L_6)
.L_6:
        /*0004*/ 	.word	0x00000082


	//----- nvinfo : EIATTR_KPARAM_INFO
	.align		4
.L_7:
        /*0008*/ 	.byte	0x04, 0x17
        /*000a*/ 	.short	(.L_9 - .L_8)
.L_8:
        /*000c*/ 	.word	0x00000000
        /*0010*/ 	.short	0x0002
        /*0012*/ 	.short	0x0030
        /*0014*/ 	.byte	0x00, 0xf0, 0x61, 0x00


	//----- nvinfo : EIATTR_KPARAM_INFO
	.align		4
.L_9:
        /*0018*/ 	.byte	0x04, 0x17
        /*001a*/ 	.short	(.L_11 - .L_10)
.L_10:
        /*001c*/ 	.word	0x00000000
        /*0020*/ 	.short	0x0001
        /*0022*/ 	.short	0x0018
        /*0024*/ 	.byte	0x00, 0xf0, 0x61, 0x00


	//----- nvinfo : EIATTR_KPARAM_INFO
	.align		4
.L_11:
        /*0028*/ 	.byte	0x04, 0x17
        /*002a*/ 	.short	(.L_13 - .L_12)
.L_12:
        /*002c*/ 	.word	0x00000000
        /*0030*/ 	.short	0x0000
        /*0032*/ 	.short	0x0000
        /*0034*/ 	.byte	0x00, 0xf0, 0x61, 0x00


	//----- nvinfo : EIATTR_SPARSE_MMA_MASK
	.align		4
.L_13:
        /*0038*/ 	.byte	0x03, 0x50
        /*003a*/ 	.short	0x0000


	//----- nvinfo : EIATTR_MAXREG_COUNT
	.align		4
        /*003c*/ 	.byte	0x03, 0x1b
        /*003e*/ 	.short	0x00ff


	//----- nvinfo : EIATTR_MERCURY_ISA_VERSION
	.align		4
        /*0040*/ 	.byte	0x03, 0x5f
        /*0042*/ 	.short	0x0101


	//----- nvinfo : EIATTR_VRC_CTA_INIT_COUNT
	.align		4
        /*0044*/ 	.byte	0x02, 0x4a
	.zero		1
	.zero		1


	//----- nvinfo : EIATTR_EXIT_INSTR_OFFSETS
	.align		4
        /*0048*/ 	.byte	0x04, 0x1c
        /*004a*/ 	.short	(.L_15 - .L_14)


	//   ....[0]....
.L_14:
        /*004c*/ 	.word	0x00000ec0


	//----- nvinfo : EIATTR_CBANK_PARAM_SIZE
	.align		4
.L_15:
        /*0050*/ 	.byte	0x03, 0x19
        /*0052*/ 	.short	0x0048


	//----- nvinfo : EIATTR_PARAM_CBANK
	.align		4
        /*0054*/ 	.byte	0x04, 0x0a
        /*0056*/ 	.short	(.L_17 - .L_16)
	.align		4
.L_16:
        /*0058*/ 	.word	index@(.nv.constant0._Z9dnsKernel6MatrixS_S_)
        /*005c*/ 	.short	0x0380
        /*005e*/ 	.short	0x0048


	//----- nvinfo : EIATTR_SW_WAR
	.align		4
.L_17:
        /*0060*/ 	.byte	0x04, 0x36
        /*0062*/ 	.short	(.L_19 - .L_18)
.L_18:
        /*0064*/ 	.word	0x00000008
.L_19:


//--------------------- .nv.callgraph             --------------------------
	.section	.nv.callgraph,"",@"SHT_CUDA_CALLGRAPH"
	.align	4
	.sectionentsize	8
	.align		4
        /*0000*/ 	.word	0x00000000
	.align		4
        /*0004*/ 	.word	0xffffffff
	.align		4
        /*0008*/ 	.word	0x00000000
	.align		4
        /*000c*/ 	.word	0xfffffffe
	.align		4
        /*0010*/ 	.word	0x00000000
	.align		4
        /*0014*/ 	.word	0xfffffffd
	.align		4
        /*0018*/ 	.word	0x00000000
	.align		4
        /*001c*/ 	.word	0xfffffffc


//--------------------- .text._Z9dnsKernel6MatrixS_S_ --------------------------
	.section	.text._Z9dnsKernel6MatrixS_S_,"ax",@progbits
	.align	128
        .global         _Z9dnsKernel6MatrixS_S_
        .type           _Z9dnsKernel6MatrixS_S_,@function
        .size           _Z9dnsKernel6MatrixS_S_,(.L_x_7 - _Z9dnsKernel6MatrixS_S_)
        .other          _Z9dnsKernel6MatrixS_S_,@"STO_CUDA_ENTRY STV_DEFAULT"
_Z9dnsKernel6MatrixS_S_:
.text._Z9dnsKernel6MatrixS_S_:
[----:B------:R-:W-:Y:S08]  /*0000*/  LDC R1, c[0x0][0x37c] ;  /* 0x0000df00ff017b82 */ /* 0x000ff00000000800 */
[----:B------:R-:W-:Y:S01]  /*0010*/  S2UR UR8, SR_CTAID.Y ;  /* 0x00000000000879c3 */ /* 0x000fe20000002600 */
[----:B------:R-:W0:Y:S01]  /*0020*/  S2R R0, SR_TID.X ;  /* 0x0000000000007919 */ /* 0x000e220000002100 */
[----:B------:R-:W1:Y:S01]  /*0030*/  LDCU UR6, c[0x0][0x388] ;  /* 0x00007100ff0677ac */ /* 0x000e620008000800 */
[----:B------:R-:W2:Y:S05]  /*0040*/  LDCU UR17, c[0x0][0x360] ;  /* 0x00006c00ff1177ac */ /* 0x000eaa0008000800 */
[----:B------:R-:W3:Y:S01]  /*0050*/  S2UR UR5, SR_CTAID.Z ;  /* 0x00000000000579c3 */ /* 0x000ee20000002700 */
[----:B------:R-:W4:Y:S01]  /*0060*/  LDCU.64 UR12, c[0x0][0x390] ;  /* 0x00007200ff0c77ac */ /* 0x000f220008000a00 */
[----:B------:R-:W0:Y:S06]  /*0070*/  LDCU.64 UR14, c[0x0][0x358] ;  /* 0x00006b00ff0e77ac */ /* 0x000e2c0008000a00 */
[----:B------:R-:W5:Y:S01]  /*0080*/  S2UR UR16, SR_CTAID.X ;  /* 0x00000000001079c3 */ /* 0x000f620000002500 */
[----:B------:R-:W5:Y:S01]  /*0090*/  LDCU UR18, c[0x0][0x370] ;  /* 0x00006e00ff1277ac */ /* 0x000f620008000800 */
[----:B-1----:R-:W-:Y:S01]  /*00a0*/  IMAD.U32 R7, RZ, RZ, UR6 ;  /* 0x00000006ff077e24 */ /* 0x002fe2000f8e00ff */
[----:B--2---:R-:W-:-:S02]  /*00b0*/  ULOP3.LUT UR7, UR17, 0x7, URZ, 0xc0, !UPT ;  /* 0x0000000711077892 */ /* 0x004fc4000f8ec0ff */
[----:B----4-:R-:W-:Y:S02]  /*00c0*/  UIADD3 UR12, UP0, UPT, UR12, 0x10, URZ ;  /* 0x000000100c0c7890 */ /* 0x010fe4000ff1e0ff */
[----:B---3--:R-:W-:Y:S01]  /*00d0*/  UIMAD UR4, UR8, UR6, UR5 ;  /* 0x00000006080472a4 */ /* 0x008fe2000f8e0205 */
[C-C-:B0-----:R-:W-:Y:S01]  /*00e0*/  IMAD R2, R7.reuse, 0x3, R0.reuse ;  /* 0x0000000307027824 */ /* 0x141fe200078e0200 */
[----:B------:R-:W-:Y:S01]  /*00f0*/  UIADD3.X UR13, UPT, UPT, URZ, UR13, URZ, UP0, !UPT ;  /* 0x0000000dff0d7290 */ /* 0x000fe200087fe4ff */
[C-C-:B------:R-:W-:Y:S01]  /*0100*/  IMAD R3, R7.reuse, 0x4, R0.reuse ;  /* 0x0000000407037824 */ /* 0x140fe200078e0200 */
[----:B------:R-:W-:Y:S01]  /*0110*/  UIMAD UR8, UR8, UR17, URZ ;  /* 0x00000011080872a4 */ /* 0x000fe2000f8e02ff */
[C-C-:B------:R-:W-:Y:S02]  /*0120*/  IMAD R4, R7.reuse, 0x5, R0.reuse ;  /* 0x0000000507047824 */ /* 0x140fe400078e0200 */
[C-C-:B------:R-:W-:Y:S01]  /*0130*/  IMAD R5, R7.reuse, 0x6, R0.reuse ;  /* 0x0000000607057824 */ /* 0x140fe200078e0200 */
[----:B-----5:R-:W-:Y:S01]  /*0140*/  UIMAD UR5, UR5, UR6, UR16 ;  /* 0x00000006050572a4 */ /* 0x020fe2000f8e0210 */
[----:B------:R-:W-:Y:S01]  /*0150*/  IMAD R6, R7, 0x7, R0 ;  /* 0x0000000707067824 */ /* 0x000fe200078e0200 */
[----:B------:R-:W-:-:S02]  /*0160*/  UIMAD UR6, UR4, UR17, URZ ;  /* 0x00000011040672a4 */ /* 0x000fc4000f8e02ff */
[----:B------:R-:W-:Y:S02]  /*0170*/  UIADD3 UR4, UPT, UPT, UR7, -0x1, URZ ;  /* 0xffffffff07047890 */ /* 0x000fe4000fffe0ff */
[----:B------:R-:W-:Y:S02]  /*0180*/  UIMAD UR7, UR5, UR17, URZ ;  /* 0x00000011050772a4 */ /* 0x000fe4000f8e02ff */
[----:B------:R-:W-:-:S03]  /*0190*/  UISETP.GE.U32.AND UP0, UPT, UR4, 0x3, UPT ;  /* 0x000000030400788c */ /* 0x000fc6000bf06070 */
[----:B------:R-:W-:-:S08]  /*01a0*/  UMOV UR4, URZ ;  /* 0x000000ff00047c82 */ /* 0x000fd00008000000 */
.L_x_5:
[----:B------:R-:W0:Y:S01]  /*01b0*/  LDCU UR20, c[0x0][0x388] ;  /* 0x00007100ff1477ac */ /* 0x000e220008000800 */
[----:B------:R-:W-:Y:S01]  /*01c0*/  IMAD.MOV.U32 R26, RZ, RZ, RZ ;  /* 0x000000ffff1a7224 */ /* 0x000fe200078e00ff */
[----:B------:R-:W-:Y:S01]  /*01d0*/  UISETP.GE.U32.AND UP1, UPT, UR17, 0x8, UPT ;  /* 0x000000081100788c */ /* 0x000fe2000bf26070 */
[----:B------:R-:W-:Y:S01]  /*01e0*/  UMOV UR5, URZ ;  /* 0x000000ff00057c82 */ /* 0x000fe20008000000 */
[----:B0-----:R-:W-:-:S07]  /*01f0*/  UIMAD UR10, UR4, UR20, URZ ;  /* 0x00000014040a72a4 */ /* 0x001fce000f8e02ff */
[----:B------:R-:W-:Y:S05]  /*0200*/  BRA.U !UP1, `(.L_x_0) ;  /* 0x0000000509807547 */ /* 0x000fea000b800000 */
[----:B------:R-:W0:Y:S01]  /*0210*/  LDC R13, c[0x0][0x388] ;  /* 0x0000e200ff0d7b82 */ /* 0x000e220000000800 */
[----:B------:R-:W-:Y:S01]  /*0220*/  ULOP3.LUT UR9, UR17, 0xfffffff8, URZ, 0xc0, !UPT ;  /* 0xfffffff811097892 */ /* 0x000fe2000f8ec0ff */
[----:B------:R-:W-:Y:S01]  /*0230*/  IMAD.MOV.U32 R26, RZ, RZ, RZ ;  /* 0x000000ffff1a7224 */ /* 0x000fe200078e00ff */
[----:B------:R-:W1:Y:S01]  /*0240*/  LDCU.64 UR22, c[0x0][0x390] ;  /* 0x00007200ff1677ac */ /* 0x000e620008000a00 */
[----:B------:R-:W-:Y:S02]  /*0250*/  IMAD.MOV.U32 R9, RZ, RZ, R0 ;  /* 0x000000ffff097224 */ /* 0x000fe400078e0000 */
[----:B------:R-:W-:Y:S01]  /*0260*/  IMAD.MOV.U32 R10, RZ, RZ, R6 ;  /* 0x000000ffff0a7224 */ /* 0x000fe200078e0006 */
[----:B------:R-:W-:Y:S01]  /*0270*/  UIADD3 UR9, UPT, UPT, -UR9, URZ, URZ ;  /* 0x000000ff09097290 */ /* 0x000fe2000fffe1ff */
[----:B------:R-:W-:Y:S01]  /*0280*/  IMAD.MOV.U32 R8, RZ, RZ, R5 ;  /* 0x000000ffff087224 */ /* 0x000fe200078e0005 */
[----:B------:R-:W-:Y:S01]  /*0290*/  UMOV UR5, UR10 ;  /* 0x0000000a00057c82 */ /* 0x000fe20008000000 */
[----:B------:R-:W-:-:S02]  /*02a0*/  IMAD.MOV.U32 R20, RZ, RZ, R4 ;  /* 0x000000ffff147224 */ /* 0x000fc400078e0004 */
[----:B------:R-:W-:Y:S02]  /*02b0*/  IMAD.MOV.U32 R21, RZ, RZ, R3 ;  /* 0x000000ffff157224 */ /* 0x000fe400078e0003 */
[----:B------:R-:W-:Y:S01]  /*02c0*/  IMAD.MOV.U32 R11, RZ, RZ, R2 ;  /* 0x000000ffff0b7224 */ /* 0x000fe200078e0002 */
[----:B0-----:R-:W-:Y:S01]  /*02d0*/  LEA R7, R13, R0, 0x1 ;  /* 0x000000000d077211 */ /* 0x001fe200078e08ff */
[----:B-1----:R-:W-:-:S07]  /*02e0*/  IMAD.IADD R22, R0, 0x1, R13 ;  /* 0x0000000100167824 */ /* 0x002fce00078e020d */
.L_x_1:
[----:B------:R-:W-:Y:S01]  /*02f0*/  UIADD3 UR10, UP1, UPT, UR6, UR5, URZ ;  /* 0x00000005060a7290 */ /* 0x000fe2000ff3e0ff */
[C---:B------:R-:W-:Y:S02]  /*0300*/  IADD3 R13, P0, PT, R9.reuse, UR7, RZ ;  /* 0x00000007090d7c10 */ /* 0x040fe4000ff1e0ff */
[C---:B------:R-:W-:Y:S01]  /*0310*/  IADD3 R15, P1, PT, R22.reuse, UR7, RZ ;  /* 0x00000007160f7c10 */ /* 0x040fe2000ff3e0ff */
[----:B------:R-:W-:Y:S01]  /*0320*/  ULEA.HI.X.SX32 UR11, UR5, URZ, 0x1, UP1 ;  /* 0x000000ff050b7291 */ /* 0x000fe200088f0eff */
[----:B------:R-:W-:Y:S01]  /*0330*/  LEA.HI.X.SX32 R18, R9, RZ, 0x1, P0 ;  /* 0x000000ff09127211 */ /* 0x000fe200000f0eff */
[----:B------:R-:W-:Y:S01]  /*0340*/  ULEA UR19, UP1, UR10, UR12, 0x2 ;  /* 0x0000000c0a137291 */ /* 0x000fe2000f8210ff */
[----:B------:R-:W-:Y:S02]  /*0350*/  LEA.HI.X.SX32 R16, R22, RZ, 0x1, P1 ;  /* 0x000000ff16107211 */ /* 0x000fe400008f0eff */
[----:B------:R-:W-:Y:S01]  /*0360*/  LEA R12, P0, R13, UR22, 0x2 ;  /* 0x000000160d0c7c11 */ /* 0x000fe2000f8010ff */
[----:B------:R-:W-:Y:S01]  /*0370*/  ULEA.HI.X UR11, UR10, UR13, UR11, 0x2, UP1 ;  /* 0x0000000d0a0b7291 */ /* 0x000fe200088f140b */
[----:B------:R-:W-:-:S02]  /*0380*/  LEA R14, P1, R15, UR22, 0x2 ;  /* 0x000000160f0e7c11 */ /* 0x000fc4000f8210ff */
[----:B------:R-:W-:Y:S02]  /*0390*/  LEA.HI.X R13, R13, UR23, R18, 0x2, P0 ;  /* 0x000000170d0d7c11 */ /* 0x000fe400080f1412 */
[----:B------:R-:W-:Y:S01]  /*03a0*/  LEA.HI.X R15, R15, UR23, R16, 0x2, P1 ;  /* 0x000000170f0f7c11 */ /* 0x000fe200088f1410 */
[----:B------:R-:W-:Y:S01]  /*03b0*/  IMAD.U32 R16, RZ, RZ, UR19 ;  /* 0x00000013ff107e24 */ /* 0x000fe2000f8e00ff */
[C---:B------:R-:W-:Y:S01]  /*03c0*/  IADD3 R19, P0, PT, R7.reuse, UR7, RZ ;  /* 0x0000000707137c10 */ /* 0x040fe2000ff1e0ff */
[----:B------:R-:W-:Y:S01]  /*03d0*/  IMAD.U32 R17, RZ, RZ, UR11 ;  /* 0x0000000bff117e24 */ /* 0x000fe2000f8e00ff */
[----:B------:R0:W2:Y:S02]  /*03e0*/  LDG.E R13, desc[UR14][R12.64] ;  /* 0x0000000e0c0d7981 */ /* 0x0000a4000c1e1900 */
[----:B------:R-:W-:Y:S02]  /*03f0*/  LEA.HI.X.SX32 R24, R7, RZ, 0x1, P0 ;  /* 0x000000ff07187211 */ /* 0x000fe400000f0eff */
[C---:B------:R-:W-:Y:S01]  /*0400*/  LEA R18, P0, R19.reuse, UR22, 0x2 ;  /* 0x0000001613127c11 */ /* 0x040fe2000f8010ff */
[----:B------:R-:W2:Y:S03]  /*0410*/  LDG.E R27, desc[UR14][R16.64+-0x10] ;  /* 0xfffff00e101b7981 */ /* 0x000ea6000c1e1900 */
[----:B------:R-:W-:Y:S01]  /*0420*/  LEA.HI.X R19, R19, UR23, R24, 0x2, P0 ;  /* 0x0000001713137c11 */ /* 0x000fe200080f1418 */
[----:B------:R1:W3:Y:S01]  /*0430*/  LDG.E R14, desc[UR14][R14.64] ;  /* 0x0000000e0e0e7981 */ /* 0x0002e2000c1e1900 */
[----:B------:R-:W-:-:S03]  /*0440*/  IADD3 R23, P0, PT, R11, UR7, RZ ;  /* 0x000000070b177c10 */ /* 0x000fc6000ff1e0ff */
[----:B------:R-:W3:Y:S01]  /*0450*/  LDG.E R29, desc[UR14][R16.64+-0xc] ;  /* 0xfffff40e101d7981 */ /* 0x000ee2000c1e1900 */
[----:B------:R-:W-:Y:S02]  /*0460*/  LEA.HI.X.SX32 R25, R11, RZ, 0x1, P0 ;  /* 0x000000ff0b197211 */ /* 0x000fe400000f0eff */
[C---:B------:R-:W-:Y:S01]  /*0470*/  LEA R24, P0, R23.reuse, UR22, 0x2 ;  /* 0x0000001617187c11 */ /* 0x040fe2000f8010ff */
[----:B------:R4:W5:Y:S04]  /*0480*/  LDG.E R19, desc[UR14][R18.64] ;  /* 0x0000000e12137981 */ /* 0x000968000c1e1900 */
[----:B------:R-:W5:Y:S01]  /*0490*/  LDG.E R28, desc[UR14][R16.64+-0x8] ;  /* 0xfffff80e101c7981 */ /* 0x000f62000c1e1900 */
[----:B------:R-:W-:-:S03]  /*04a0*/  LEA.HI.X R25, R23, UR23, R25, 0x2, P0 ;  /* 0x0000001717197c11 */ /* 0x000fc600080f1419 */
[----:B------:R-:W5:Y:S04]  /*04b0*/  LDG.E R23, desc[UR14][R16.64+-0x4] ;  /* 0xfffffc0e10177981 */ /* 0x000f68000c1e1900 */
[----:B------:R-:W5:Y:S01]  /*04c0*/  LDG.E R24, desc[UR14][R24.64] ;  /* 0x0000000e18187981 */ /* 0x000f62000c1e1900 */
[----:B0-----:R-:W-:-:S04]  /*04d0*/  IADD3 R12, P0, PT, R21, UR7, RZ ;  /* 0x00000007150c7c10 */ /* 0x001fc8000ff1e0ff */
[----:B-1----:R-:W-:Y:S01]  /*04e0*/  LEA.HI.X.SX32 R15, R21, RZ, 0x1, P0 ;  /* 0x000000ff150f7211 */ /* 0x002fe200000f0eff */
[----:B--2---:R-:W-:Y:S02]  /*04f0*/  IMAD R13, R27, R13, R26 ;  /* 0x0000000d1b0d7224 */ /* 0x004fe400078e021a */
[----:B------:R-:W2:Y:S02]  /*0500*/  LDG.E R27, desc[UR14][R16.64+0x8] ;  /* 0x0000080e101b7981 */ /* 0x000ea4000c1e1900 */
[----:B---3--:R-:W-:Y:S01]  /*0510*/  IMAD R29, R29, R14, R13 ;  /* 0x0000000e1d1d7224 */ /* 0x008fe200078e020d */
[----:B------:R-:W-:Y:S02]  /*0520*/  LEA R14, P0, R12, UR22, 0x2 ;  /* 0x000000160c0e7c11 */ /* 0x000fe4000f8010ff */
[----:B------:R-:W-:Y:S02]  /*0530*/  IADD3 R13, P1, PT, R20, UR7, RZ ;  /* 0x00000007140d7c10 */ /* 0x000fe4000ff3e0ff */
[----:B------:R-:W-:-:S02]  /*0540*/  LEA.HI.X R15, R12, UR23, R15, 0x2, P0 ;  /* 0x000000170c0f7c11 */ /* 0x000fc400080f140f */
[----:B----4-:R-:W-:Y:S01]  /*0550*/  LEA.HI.X.SX32 R18, R20, RZ, 0x1, P1 ;  /* 0x000000ff14127211 */ /* 0x010fe200008f0eff */
[----:B-----5:R-:W-:Y:S01]  /*0560*/  IMAD R28, R28, R19, R29 ;  /* 0x000000131c1c7224 */ /* 0x020fe200078e021d */
[C---:B------:R-:W-:Y:S01]  /*0570*/  LEA R12, P0, R13.reuse, UR22, 0x2 ;  /* 0x000000160d0c7c11 */ /* 0x040fe2000f8010ff */
[----:B------:R0:W3:Y:S01]  /*0580*/  LDG.E R25, desc[UR14][R14.64] ;  /* 0x0000000e0e197981 */ /* 0x0000e2000c1e1900 */
[C---:B------:R-:W-:Y:S02]  /*0590*/  IADD3 R19, P1, PT, R8.reuse, UR7, RZ ;  /* 0x0000000708137c10 */ /* 0x040fe4000ff3e0ff */
[----:B------:R-:W-:Y:S02]  /*05a0*/  LEA.HI.X R13, R13, UR23, R18, 0x2, P0 ;  /* 0x000000170d0d7c11 */ /* 0x000fe400080f1412 */
[----:B------:R-:W-:Y:S02]  /*05b0*/  LEA.HI.X.SX32 R26, R8, RZ, 0x1, P1 ;  /* 0x000000ff081a7211 */ /* 0x000fe400008f0eff */
[----:B------:R-:W-:Y:S01]  /*05c0*/  LEA R18, P0, R19, UR22, 0x2 ;  /* 0x0000001613127c11 */ /* 0x000fe2000f8010ff */
[----:B------:R-:W-:Y:S01]  /*05d0*/  IMAD R24, R23, R24, R28 ;  /* 0x0000001817187224 */ /* 0x000fe200078e021c */
[----:B------:R-:W4:Y:S02]  /*05e0*/  LDG.E R12, desc[UR14][R12.64] ;  /* 0x0000000e0c0c7981 */ /* 0x000f24000c1e1900 */
[----:B------:R-:W-:-:S02]  /*05f0*/  LEA.HI.X R19, R19, UR23, R26, 0x2, P0 ;  /* 0x0000001713137c11 */ /* 0x000fc400080f141a */
[C---:B------:R-:W-:Y:S01]  /*0600*/  IADD3 R28, P0, PT, R10.reuse, UR7, RZ ;  /* 0x000000070a1c7c10 */ /* 0x040fe2000ff1e0ff */
[----:B------:R-:W3:Y:S03]  /*0610*/  LDG.E R26, desc[UR14][R16.64] ;  /* 0x0000000e101a7981 */ /* 0x000ee6000c1e1900 */
[----:B------:R-:W-:Y:S01]  /*0620*/  LEA.HI.X.SX32 R29, R10, RZ, 0x1, P0 ;  /* 0x000000ff0a1d7211 */ /* 0x000fe200000f0eff */
[----:B------:R-:W4:Y:S01]  /*0630*/  LDG.E R23, desc[UR14][R16.64+0x4] ;  /* 0x0000040e10177981 */ /* 0x000f22000c1e1900 */
[----:B0-----:R-:W-:-:S03]  /*0640*/  LEA R14, P0, R28, UR22, 0x2 ;  /* 0x000000161c0e7c11 */ /* 0x001fc6000f8010ff */
[----:B------:R0:W2:Y:S01]  /*0650*/  LDG.E R18, desc[UR14][R18.64] ;  /* 0x0000000e12127981 */ /* 0x0000a2000c1e1900 */
[----:B------:R-:W-:-:S03]  /*0660*/  LEA.HI.X R15, R28, UR23, R29, 0x2, P0 ;  /* 0x000000171c0f7c11 */ /* 0x000fc600080f141d */
[----:B------:R1:W5:Y:S04]  /*0670*/  LDG.E R13, desc[UR14][R16.64+0xc] ;  /* 0x00000c0e100d7981 */ /* 0x000368000c1e1900 */
[----:B------:R1:W5:Y:S01]  /*0680*/  LDG.E R14, desc[UR14][R14.64] ;  /* 0x0000000e0e0e7981 */ /* 0x000362000c1e1900 */
[----:B------:R-:W-:-:S04]  /*0690*/  UIADD3 UR9, UPT, UPT, UR9, 0x8, URZ ;  /* 0x0000000809097890 */ /* 0x000fc8000fffe0ff */
[----:B------:R-:W-:Y:S01]  /*06a0*/  UISETP.NE.AND UP1, UPT, UR9, URZ, UPT ;  /* 0x000000ff0900728c */ /* 0x000fe2000bf25270 */
[----:B0-----:R-:W-:Y:S01]  /*06b0*/  MOV R19, UR20 ;  /* 0x0000001400137c02 */ /* 0x001fe20008000f00 */
[----:B-1----:R-:W-:Y:S02]  /*06c0*/  IMAD.U32 R17, RZ, RZ, UR20 ;  /* 0x00000014ff117e24 */ /* 0x002fe4000f8e00ff */
[----:B------:R-:W-:Y:S02]  /*06d0*/  IMAD.U32 R29, RZ, RZ, UR20 ;  /* 0x00000014ff1d7e24 */ /* 0x000fe4000f8e00ff */
[----:B------:R-:W-:Y:S02]  /*06e0*/  IMAD.U32 R28, RZ, RZ, UR20 ;  /* 0x00000014ff1c7e24 */ /* 0x000fe4000f8e00ff */
[----:B------:R-:W-:Y:S02]  /*06f0*/  IMAD.U32 R15, RZ, RZ, UR20 ;  /* 0x00000014ff0f7e24 */ /* 0x000fe4000f8e00ff */
[----:B------:R-:W-:Y:S01]  /*0700*/  IMAD.U32 R16, RZ, RZ, UR20 ;  /* 0x00000014ff107e24 */ /* 0x000fe2000f8e00ff */
[----:B------:R-:W-:Y:S01]  /*0710*/  LEA R10, R17, R10, 0x3 ;  /* 0x0000000a110a7211 */ /* 0x000fe200078e18ff */
[----:B------:R-:W-:-:S02]  /*0720*/  IMAD R22, R29, 0x8, R22 ;  /* 0x000000081d167824 */ /* 0x000fc400078e0216 */
[C---:B------:R-:W-:Y:S02]  /*0730*/  IMAD R7, R28.reuse, 0x8, R7 ;  /* 0x000000081c077824 */ /* 0x040fe400078e0207 */
[----:B------:R-:W-:Y:S02]  /*0740*/  IMAD R21, R28, 0x8, R21 ;  /* 0x000000081c157824 */ /* 0x000fe400078e0215 */
[----:B------:R-:W-:Y:S02]  /*0750*/  IMAD R20, R19, 0x8, R20 ;  /* 0x0000000813147824 */ /* 0x000fe400078e0214 */
[----:B------:R-:W-:Y:S02]  /*0760*/  IMAD R8, R15, 0x8, R8 ;  /* 0x000000080f087824 */ /* 0x000fe400078e0208 */
[----:B------:R-:W-:Y:S01]  /*0770*/  IMAD R9, R16, 0x8, R9 ;  /* 0x0000000810097824 */ /* 0x000fe200078e0209 */
[----:B------:R-:W-:Y:S01]  /*0780*/  UIADD3 UR5, UPT, UPT, UR5, 0x8, URZ ;  /* 0x0000000805057890 */ /* 0x000fe2000fffe0ff */
[----:B---3--:R-:W-:-:S04]  /*0790*/  IMAD R24, R26, R25, R24 ;  /* 0x000000191a187224 */ /* 0x008fc800078e0218 */
[----:B----4-:R-:W-:Y:S02]  /*07a0*/  IMAD R12, R23, R12, R24 ;  /* 0x0000000c170c7224 */ /* 0x010fe400078e0218 */
[----:B------:R-:W-:Y:S02]  /*07b0*/  IMAD.U32 R26, RZ, RZ, UR20 ;  /* 0x00000014ff1a7e24 */ /* 0x000fe4000f8e00ff */
[----:B--2---:R-:W-:Y:S02]  /*07c0*/  IMAD R12, R27, R18, R12 ;  /* 0x000000121b0c7224 */ /* 0x004fe400078e020c */
[----:B------:R-:W-:Y:S02]  /*07d0*/  IMAD R11, R26, 0x8, R11 ;  /* 0x000000081a0b7824 */ /* 0x000fe400078e020b */
[----:B-----5:R-:W-:Y:S01]  /*07e0*/  IMAD R26, R13, R14, R12 ;  /* 0x0000000e0d1a7224 */ /* 0x020fe200078e020c */
[----:B------:R-:W-:Y:S06]  /*07f0*/  BRA.U UP1, `(.L_x_1) ;  /* 0xfffffff901bc7547 */ /* 0x000fec000b83ffff */
[----:B------:R-:W-:-:S12]  /*0800*/  ULOP3.LUT UR5, UR17, 0x7f8, URZ, 0xc0, !UPT ;  /* 0x000007f811057892 */ /* 0x000fd8000f8ec0ff */
.L_x_0:
[----:B------:R-:W-:-:S04]  /*0810*/  ULOP3.LUT UR9, UR17, 0x7, URZ, 0xc0, !UPT ;  /* 0x0000000711097892 */ /* 0x000fc8000f8ec0ff */
[----:B------:R-:W-:-:S09]  /*0820*/  UISETP.NE.AND UP1, UPT, UR9, URZ, UPT ;  /* 0x000000ff0900728c */ /* 0x000fd2000bf25270 */
[----:B------:R-:W-:Y:S05]  /*0830*/  BRA.U !UP1, `(.L_x_2) ;  /* 0x0000000509787547 */ /* 0x000fea000b800000 */
[----:B------:R-:W-:Y:S02]  /*0840*/  ULOP3.LUT UR21, UR17, 0x3, URZ, 0xc0, !UPT ;  /* 0x0000000311157892 */ /* 0x000fe4000f8ec0ff */
[----:B------:R-:W-:Y:S02]  /*0850*/  UIMAD UR11, UR4, UR20, URZ ;  /* 0x00000014040b72a4 */ /* 0x000fe4000f8e02ff */
[----:B------:R-:W-:Y:S01]  /*0860*/  UISETP.NE.AND UP1, UPT, UR21, URZ, UPT ;  /* 0x000000ff1500728c */ /* 0x000fe2000bf25270 */
[----:B------:R-:W-:Y:S10]  /*0870*/  BRA.U !UP0, `(.L_x_3) ;  /* 0x0000000108a87547 */ /* 0x000ff4000b800000 */
[----:B------:R-:W0:Y:S01]  /*0880*/  LDCU.64 UR22, c[0x0][0x390] ;  /* 0x00007200ff1677ac */ /* 0x000e220008000a00 */
[----:B------:R-:W-:Y:S01]  /*0890*/  IMAD.U32 R7, RZ, RZ, UR5 ;  /* 0x00000005ff077e24 */ /* 0x000fe2000f8e00ff */
[----:B------:R-:W-:-:S03]  /*08a0*/  UIADD3 UR9, UPT, UPT, UR11, UR5, URZ ;  /* 0x000000050b097290 */ /* 0x000fc6000fffe0ff */
[----:B------:R-:W-:Y:S01]  /*08b0*/  IMAD R7, R7, UR20, R0 ;  /* 0x0000001407077c24 */ /* 0x000fe2000f8e0200 */
[----:B------:R-:W-:-:S03]  /*08c0*/  UIADD3 UR10, UP2, UPT, UR6, UR9, URZ ;  /* 0x00000009060a7290 */ /* 0x000fc6000ff5e0ff */
[C---:B------:R-:W-:Y:S01]  /*08d0*/  VIADD R8, R7.reuse, UR20 ;  /* 0x0000001407087c36 */ /* 0x040fe20008000000 */
[----:B------:R-:W-:Y:S01]  /*08e0*/  IADD3 R11, P1, PT, R7, UR7, RZ ;  /* 0x00000007070b7c10 */ /* 0x000fe2000ff3e0ff */
[----:B------:R-:W-:-:S03]  /*08f0*/  ULEA.HI.X.SX32 UR9, UR9, URZ, 0x1, UP2 ;  /* 0x000000ff09097291 */ /* 0x000fc600090f0eff */
[C---:B------:R-:W-:Y:S02]  /*0900*/  IADD3 R9, P0, PT, R8.reuse, UR7, RZ ;  /* 0x0000000708097c10 */ /* 0x040fe4000ff1e0ff */
[----:B------:R-:W-:Y:S01]  /*0910*/  LEA.HI.X.SX32 R14, R7, RZ, 0x1, P1 ;  /* 0x000000ff070e7211 */ /* 0x000fe200008f0eff */
[C---:B------:R-:W-:Y:S01]  /*0920*/  VIADD R7, R8.reuse, UR20 ;  /* 0x0000001408077c36 */ /* 0x040fe20008000000 */
[----:B0-----:R-:W-:Y:S01]  /*0930*/  ULEA UR19, UP2, UR10, UR22, 0x2 ;  /* 0x000000160a137291 */ /* 0x001fe2000f8410ff */
[----:B------:R-:W-:Y:S02]  /*0940*/  LEA.HI.X.SX32 R10, R8, RZ, 0x1, P0 ;  /* 0x000000ff080a7211 */ /* 0x000fe400000f0eff */
[----:B------:R-:W-:Y:S01]  /*0950*/  LEA R16, P1, R11, UR22, 0x2 ;  /* 0x000000160b107c11 */ /* 0x000fe2000f8210ff */
[----:B------:R-:W-:Y:S01]  /*0960*/  ULEA.HI.X UR9, UR10, UR23, UR9, 0x2, UP2 ;  /* 0x000000170a097291 */ /* 0x000fe200090f1409 */
[----:B------:R-:W-:Y:S01]  /*0970*/  LEA R12, P0, R9, UR22, 0x2 ;  /* 0x00000016090c7c11 */ /* 0x000fe2000f8010ff */
[----:B------:R-:W-:Y:S01]  /*0980*/  IMAD.U32 R8, RZ, RZ, UR19 ;  /* 0x00000013ff087e24 */ /* 0x000fe2000f8e00ff */
[----:B------:R-:W-:Y:S01]  /*0990*/  LEA.HI.X R17, R11, UR23, R14, 0x2, P1 ;  /* 0x000000170b117c11 */ /* 0x000fe200088f140e */
[----:B------:R-:W-:Y:S01]  /*09a0*/  VIADD R14, R7, UR20 ;  /* 0x00000014070e7c36 */ /* 0x000fe20008000000 */
[----:B------:R-:W-:Y:S01]  /*09b0*/  LEA.HI.X R13, R9, UR23, R10, 0x2, P0 ;  /* 0x00000017090d7c11 */ /* 0x000fe200080f140a */
[----:B------:R-:W-:Y:S01]  /*09c0*/  IMAD.U32 R9, RZ, RZ, UR9 ;  /* 0x00000009ff097e24 */ /* 0x000fe2000f8e00ff */
[----:B------:R-:W-:Y:S01]  /*09d0*/  IADD3 R11, P0, PT, R7, UR7, RZ ;  /* 0x00000007070b7c10 */ /* 0x000fe2000ff1e0ff */
[----:B------:R-:W2:Y:S01]  /*09e0*/  LDG.E R16, desc[UR14][R16.64] ;  /* 0x0000000e10107981 */ /* 0x000ea2000c1e1900 */
[----:B------:R-:W-:-:S02]  /*09f0*/  IADD3 R15, P1, PT, R14, UR7, RZ ;  /* 0x000000070e0f7c10 */ /* 0x000fc4000ff3e0ff */
[----:B------:R-:W-:Y:S01]  /*0a00*/  LEA.HI.X.SX32 R18, R7, RZ, 0x1, P0 ;  /* 0x000000ff07127211 */ /* 0x000fe200000f0eff */
[----:B------:R-:W3:Y:S01]  /*0a10*/  LDG.E R12, desc[UR14][R12.64] ;  /* 0x0000000e0c0c7981 */ /* 0x000ee2000c1e1900 */
[----:B------:R-:W-:-:S03]  /*0a20*/  LEA R10, P0, R11, UR22, 0x2 ;  /* 0x000000160b0a7c11 */ /* 0x000fc6000f8010ff */
[----:B------:R-:W2:Y:S01]  /*0a30*/  LDG.E R7, desc[UR14][R8.64] ;  /* 0x0000000e08077981 */ /* 0x000ea2000c1e1900 */
[----:B------:R-:W-:Y:S02]  /*0a40*/  LEA.HI.X R11, R11, UR23, R18, 0x2, P0 ;  /* 0x000000170b0b7c11 */ /* 0x000fe400080f1412 */
[----:B------:R-:W-:Y:S01]  /*0a50*/  LEA.HI.X.SX32 R20, R14, RZ, 0x1, P1 ;  /* 0x000000ff0e147211 */ /* 0x000fe200008f0eff */
[----:B------:R-:W3:Y:S01]  /*0a60*/  LDG.E R18, desc[UR14][R8.64+0x4] ;  /* 0x0000040e08127981 */ /* 0x000ee2000c1e1900 */
[----:B------:R-:W-:-:S03]  /*0a70*/  LEA R14, P0, R15, UR22, 0x2 ;  /* 0x000000160f0e7c11 */ /* 0x000fc6000f8010ff */
[----:B------:R-:W4:Y:S01]  /*0a80*/  LDG.E R10, desc[UR14][R10.64] ;  /* 0x0000000e0a0a7981 */ /* 0x000f22000c1e1900 */
[----:B------:R-:W-:-:S03]  /*0a90*/  LEA.HI.X R15, R15, UR23, R20, 0x2, P0 ;  /* 0x000000170f0f7c11 */ /* 0x000fc600080f1414 */
[----:B------:R-:W4:Y:S04]  /*0aa0*/  LDG.E R20, desc[UR14][R8.64+0x8] ;  /* 0x0000080e08147981 */ /* 0x000f28000c1e1900 */
[----:B------:R-:W5:Y:S04]  /*0ab0*/  LDG.E R22, desc[UR14][R8.64+0xc] ;  /* 0x00000c0e08167981 */ /* 0x000f68000c1e1900 */
[----:B------:R-:W5:Y:S01]  /*0ac0*/  LDG.E R14, desc[UR14][R14.64] ;  /* 0x0000000e0e0e7981 */ /* 0x000f62000c1e1900 */
[----:B------:R-:W-:Y:S01]  /*0ad0*/  UIADD3 UR5, UPT, UPT, UR5, 0x4, URZ ;  /* 0x0000000405057890 */ /* 0x000fe2000fffe0ff */
[----:B--2---:R-:W-:-:S04]  /*0ae0*/  IMAD R7, R7, R16, R26 ;  /* 0x0000001007077224 */ /* 0x004fc800078e021a */
[----:B---3--:R-:W-:-:S04]  /*0af0*/  IMAD R7, R18, R12, R7 ;  /* 0x0000000c12077224 */ /* 0x008fc800078e0207 */
[----:B----4-:R-:W-:-:S04]  /*0b00*/  IMAD R7, R20, R10, R7 ;  /* 0x0000000a14077224 */ /* 0x010fc800078e0207 */
[----:B-----5:R-:W-:-:S07]  /*0b10*/  IMAD R26, R22, R14, R7 ;  /* 0x0000000e161a7224 */ /* 0x020fce00078e0207 */
.L_x_3:
[----:B------:R-:W-:Y:S05]  /*0b20*/  BRA.U !UP1, `(.L_x_2) ;  /* 0x0000000109bc7547 */ /* 0x000fea000b800000 */
[----:B------:R-:W-:Y:S02]  /*0b30*/  UISETP.NE.AND UP2, UPT, UR21, 0x1, UPT ;  /* 0x000000011500788c */ /* 0x000fe4000bf45270 */
[----:B------:R-:W-:-:S07]  /*0b40*/  ULOP3.LUT UP1, URZ, UR17, 0x1, URZ, 0xc0, !UPT ;  /* 0x0000000111ff7892 */ /* 0x000fce000f82c0ff */
[----:B------:R-:W-:Y:S05]  /*0b50*/  BRA.U !UP2, `(.L_x_4) ;  /* 0x000000010a687547 */ /* 0x000fea000b800000 */
[----:B------:R-:W0:Y:S01]  /*0b60*/  LDCU.64 UR22, c[0x0][0x390] ;  /* 0x00007200ff1677ac */ /* 0x000e220008000a00 */
[----:B------:R-:W-:Y:S01]  /*0b70*/  MOV R7, UR5 ;  /* 0x0000000500077c02 */ /* 0x000fe20008000f00 */
[----:B------:R-:W-:-:S04]  /*0b80*/  UIADD3 UR9, UPT, UPT, UR11, UR5, URZ ;  /* 0x000000050b097290 */ /* 0x000fc8000fffe0ff */
[----:B------:R-:W-:Y:S01]  /*0b90*/  IMAD R7, R7, UR20, R0 ;  /* 0x0000001407077c24 */ /* 0x000fe2000f8e0200 */
[----:B------:R-:W-:-:S03]  /*0ba0*/  UIADD3 UR10, UP2, UPT, UR6, UR9, URZ ;  /* 0x00000009060a7290 */ /* 0x000fc6000ff5e0ff */
[C---:B------:R-:W-:Y:S01]  /*0bb0*/  VIADD R9, R7.reuse, UR20 ;  /* 0x0000001407097c36 */ /* 0x040fe20008000000 */
[----:B------:R-:W-:Y:S01]  /*0bc0*/  IADD3 R8, P0, PT, R7, UR7, RZ ;  /* 0x0000000707087c10 */ /* 0x000fe2000ff1e0ff */
[----:B------:R-:W-:-:S03]  /*0bd0*/  ULEA.HI.X.SX32 UR9, UR9, URZ, 0x1, UP2 ;  /* 0x000000ff09097291 */ /* 0x000fc600090f0eff */
[----:B------:R-:W-:Y:S02]  /*0be0*/  LEA.HI.X.SX32 R7, R7, RZ, 0x1, P0 ;  /* 0x000000ff07077211 */ /* 0x000fe400000f0eff */
[C---:B------:R-:W-:Y:S01]  /*0bf0*/  IADD3 R13, P1, PT, R9.reuse, UR7, RZ ;  /* 0x00000007090d7c10 */ /* 0x040fe2000ff3e0ff */
[----:B0-----:R-:W-:Y:S02]  /*0c00*/  ULEA UR19, UP2, UR10, UR22, 0x2 ;  /* 0x000000160a137291 */ /* 0x001fe4000f8410ff */
[C---:B------:R-:W-:Y:S02]  /*0c10*/  LEA R10, P0, R8.reuse, UR22, 0x2 ;  /* 0x00000016080a7c11 */ /* 0x040fe4000f8010ff */
[----:B------:R-:W-:Y:S01]  /*0c20*/  LEA.HI.X.SX32 R14, R9, RZ, 0x1, P1 ;  /* 0x000000ff090e7211 */ /* 0x000fe200008f0eff */
[----:B------:R-:W-:Y:S02]  /*0c30*/  ULEA.HI.X UR9, UR10, UR23, UR9, 0x2, UP2 ;  /* 0x000000170a097291 */ /* 0x000fe400090f1409 */
[----:B------:R-:W-:Y:S01]  /*0c40*/  LEA.HI.X R11, R8, UR23, R7, 0x2, P0 ;  /* 0x00000017080b7c11 */ /* 0x000fe200080f1407 */
[----:B------:R-:W-:Y:S01]  /*0c50*/  IMAD.U32 R8, RZ, RZ, UR19 ;  /* 0x00000013ff087e24 */ /* 0x000fe2000f8e00ff */
[----:B------:R-:W-:-:S02]  /*0c60*/  LEA R12, P0, R13, UR22, 0x2 ;  /* 0x000000160d0c7c11 */ /* 0x000fc4000f8010ff */
[----:B------:R-:W-:Y:S02]  /*0c70*/  IMAD.U32 R9, RZ, RZ, UR9 ;  /* 0x00000009ff097e24 */ /* 0x000fe4000f8e00ff */
[----:B------:R-:W-:Y:S01]  /*0c80*/  LEA.HI.X R13, R13, UR23, R14, 0x2, P0 ;  /* 0x000000170d0d7c11 */ /* 0x000fe200080f140e */
[----:B------:R-:W2:Y:S04]  /*0c90*/  LDG.E R10, desc[UR14][R10.64] ;  /* 0x0000000e0a0a7981 */ /* 0x000ea8000c1e1900 */
[----:B------:R-:W2:Y:S04]  /*0ca0*/  LDG.E R7, desc[UR14][R8.64] ;  /* 0x0000000e08077981 */ /* 0x000ea8000c1e1900 */
[----:B------:R-:W3:Y:S04]  /*0cb0*/  LDG.E R14, desc[UR14][R8.64+0x4] ;  /* 0x0000040e080e7981 */ /* 0x000ee8000c1e1900 */
[----:B------:R-:W3:Y:S01]  /*0cc0*/  LDG.E R12, desc[UR14][R12.64] ;  /* 0x0000000e0c0c7981 */ /* 0x000ee2000c1e1900 */
[----:B------:R-:W-:Y:S01]  /*0cd0*/  UIADD3 UR5, UPT, UPT, UR5, 0x2, URZ ;  /* 0x0000000205057890 */ /* 0x000fe2000fffe0ff */
[----:B--2---:R-:W-:-:S04]  /*0ce0*/  IMAD R7, R7, R10, R26 ;  /* 0x0000000a07077224 */ /* 0x004fc800078e021a */
[----:B---3--:R-:W-:-:S07]  /*0cf0*/  IMAD R26, R14, R12, R7 ;  /* 0x0000000c0e1a7224 */ /* 0x008fce00078e0207 */
.L_x_4:
[----:B------:R-:W-:Y:S05]  /*0d00*/  BRA.U !UP1, `(.L_x_2) ;  /* 0x0000000109447547 */ /* 0x000fea000b800000 */
[----:B------:R-:W0:Y:S01]  /*0d10*/  LDCU.64 UR22, c[0x0][0x390] ;  /* 0x00007200ff1677ac */ /* 0x000e220008000a00 */
[----:B------:R-:W-:Y:S01]  /*0d20*/  IMAD.U32 R7, RZ, RZ, UR5 ;  /* 0x00000005ff077e24 */ /* 0x000fe2000f8e00ff */
[----:B------:R-:W-:-:S03]  /*0d30*/  UIADD3 UR9, UPT, UPT, UR11, UR5, URZ ;  /* 0x000000050b097290 */ /* 0x000fc6000fffe0ff */
[----:B------:R-:W-:Y:S01]  /*0d40*/  IMAD R7, R7, UR20, R0 ;  /* 0x0000001407077c24 */ /* 0x000fe2000f8e0200 */
[----:B------:R-:W-:-:S04]  /*0d50*/  UIADD3 UR5, UP1, UPT, UR6, UR9, URZ ;  /* 0x0000000906057290 */ /* 0x000fc8000ff3e0ff */
[----:B------:R-:W-:Y:S01]  /*0d60*/  IADD3 R9, P0, PT, R7, UR7, RZ ;  /* 0x0000000707097c10 */ /* 0x000fe2000ff1e0ff */
[----:B------:R-:W-:-:S03]  /*0d70*/  ULEA.HI.X.SX32 UR9, UR9, URZ, 0x1, UP1 ;  /* 0x000000ff09097291 */ /* 0x000fc600088f0eff */
[----:B------:R-:W-:Y:S01]  /*0d80*/  LEA.HI.X.SX32 R12, R7, RZ, 0x1, P0 ;  /* 0x000000ff070c7211 */ /* 0x000fe200000f0eff */
[----:B0-----:R-:W-:Y:S02]  /*0d90*/  ULEA UR10, UP1, UR5, UR22, 0x2 ;  /* 0x00000016050a7291 */ /* 0x001fe4000f8210ff */
[C---:B------:R-:W-:Y:S02]  /*0da0*/  LEA R10, P0, R9.reuse, UR22, 0x2 ;  /* 0x00000016090a7c11 */ /* 0x040fe4000f8010ff */
[----:B------:R-:W-:Y:S02]  /*0db0*/  ULEA.HI.X UR5, UR5, UR23, UR9, 0x2, UP1 ;  /* 0x0000001705057291 */ /* 0x000fe400088f1409 */
[----:B------:R-:W-:Y:S01]  /*0dc0*/  LEA.HI.X R11, R9, UR23, R12, 0x2, P0 ;  /* 0x00000017090b7c11 */ /* 0x000fe200080f140c */
[----:B------:R-:W-:-:S03]  /*0dd0*/  IMAD.U32 R8, RZ, RZ, UR10 ;  /* 0x0000000aff087e24 */ /* 0x000fc6000f8e00ff */
[----:B------:R-:W-:Y:S01]  /*0de0*/  IMAD.U32 R9, RZ, RZ, UR5 ;  /* 0x00000005ff097e24 */ /* 0x000fe2000f8e00ff */
[----:B------:R-:W2:Y:S05]  /*0df0*/  LDG.E R10, desc[UR14][R10.64] ;  /* 0x0000000e0a0a7981 */ /* 0x000eaa000c1e1900 */
[----:B------:R-:W2:Y:S02]  /*0e00*/  LDG.E R9, desc[UR14][R8.64] ;  /* 0x0000000e08097981 */ /* 0x000ea4000c1e1900 */
[----:B--2---:R-:W-:-:S07]  /*0e10*/  IMAD R26, R9, R10, R26 ;  /* 0x0000000a091a7224 */ /* 0x004fce00078e021a */
.L_x_2:
[----:B------:R-:W0:Y:S01]  /*0e20*/  LDC R7, c[0x0][0x360] ;  /* 0x0000d800ff077b82 */ /* 0x000e220000000800 */
[----:B------:R-:W-:-:S04]  /*0e30*/  UIADD3 UR5, UPT, UPT, UR8, UR4, URZ ;  /* 0x0000000408057290 */ /* 0x000fc8000fffe0ff */
[----:B------:R-:W-:-:S03]  /*0e40*/  UIMAD UR5, UR5, UR18, UR16 ;  /* 0x00000012050572a4 */ /* 0x000fc6000f8e0210 */
[----:B------:R-:W1:Y:S03]  /*0e50*/  LDC.64 R8, c[0x0][0x3c0] ;  /* 0x0000f000ff087b82 */ /* 0x000e660000000a00 */
[----:B0-----:R-:W-:-:S04]  /*0e60*/  IMAD R7, R7, UR5, R0 ;  /* 0x0000000507077c24 */ /* 0x001fc8000f8e0200 */
[----:B-1----:R-:W-:-:S05]  /*0e70*/  IMAD.WIDE R8, R7, 0x4, R8 ;  /* 0x0000000407087825 */ /* 0x002fca00078e0208 */
[----:B------:R0:W-:Y:S01]  /*0e80*/  REDG.E.ADD.STRONG.GPU desc[UR14][R8.64], R26 ;  /* 0x0000001a0800798e */ /* 0x0001e2000c12e10e */
[----:B------:R-:W-:-:S04]  /*0e90*/  UIADD3 UR4, UPT, UPT, UR4, 0x1, URZ ;  /* 0x0000000104047890 */ /* 0x000fc8000fffe0ff */
[----:B------:R-:W-:-:S09]  /*0ea0*/  UISETP.NE.AND UP1, UPT, UR4, UR17, UPT ;  /* 0x000000110400728c */ /* 0x000fd2000bf25270 */
[----:B0-----:R-:W-:Y:S05]  /*0eb0*/  BRA.U UP1, `(.L_x_5) ;  /* 0xfffffff101bc7547 */ /* 0x001fea000b83ffff */
[----:B------:R-:W-:Y:S05]  /*0ec0*/  EXIT ;  /* 0x000000000000794d */ /* 0x000fea0003800000 */
.L_x_6:
[----:B------:R-:W-:-:S00]  /*0ed0*/  BRA `(.L_x_6) ;  /* 0xfffffffc00fc7947 */ /* 0x000fc0000383ffff */
[----:B------:R-:W-:-:S00]  /*0ee0*/  NOP ;  /* 0x0000000000007918 */ /* 0x000fc00000000000 */
        /* <DEDUP_REMOVED lines=9> */
.L_x_7:


//--------------------- .nv.shared.reserved.0     --------------------------
	.section	.nv.shared.reserved.0,"aw",@nobits
	.weak		__nv_reservedSMEM_offset_0_alias
	.size		__nv_reservedSMEM_offset_0_alias, 0, 64
	.other		__nv_reservedSMEM_offset_0_alias,@"STO_CUDA_RESERVED_SHARED STV_DEFAULT"
__nv_reservedSMEM_offset_0_alias:
	.zero		0
	.zero		64


//--------------------- .nv.constant0._Z9dnsKernel6MatrixS_S_ --------------------------
	.section	.nv.constant0._Z9dnsKernel6MatrixS_S_,"a",@progbits
	.sectionflags	@""
	.align	4
.nv.constant0._Z9dnsKernel6MatrixS_S_:
	.zero		968


//--------------------- SYMBOLS --------------------------

	.type		.nv.reservedSmem.offset0,@object
	.size		.nv.reservedSmem.offset0,0x4
